	.headerflags	@"EF_CUDA_TEXMODE_UNIFIED EF_CUDA_64BIT_ADDRESS EF_CUDA_ACCELERATORS EF_CUDA_SM90 EF_CUDA_VIRTUAL_SM(EF_CUDA_SM90)"
	.elftype	@"ET_EXEC"


//--------------------- .nv.info                  --------------------------
	.section	.nv.info,"",@"SHT_CUDA_INFO"
	.align	4


	//----- nvinfo : EIATTR_REGCOUNT
	.align		4
        /*0000*/ 	.byte	0x04, 0x2f
        /*0002*/ 	.short	(.L_1 - .L_0)
	.align		4
.L_0:
        /*0004*/ 	.word	index@(triton_poi_fused_add_convolution_9)
        /*0008*/ 	.word	0x00000028


	//----- nvinfo : EIATTR_MIN_STACK_SIZE
	.align		4
.L_1:
        /*000c*/ 	.byte	0x04, 0x12
        /*000e*/ 	.short	(.L_3 - .L_2)
	.align		4
.L_2:
        /*0010*/ 	.word	index@(triton_poi_fused_add_convolution_9)
        /*0014*/ 	.word	0x00000000


	//----- nvinfo : EIATTR_FRAME_SIZE
	.align		4
.L_3:
        /*0018*/ 	.byte	0x04, 0x11
        /*001a*/ 	.short	(.L_5 - .L_4)
	.align		4
.L_4:
        /*001c*/ 	.word	index@(triton_poi_fused_add_convolution_9)
        /*0020*/ 	.word	0x00000000


	//----- nvinfo : EIATTR_MIN_STACK_SIZE
	.align		4
.L_5:
        /*0024*/ 	.byte	0x04, 0x12
        /*0026*/ 	.short	(.L_7 - .L_6)
	.align		4
.L_6:
        /*0028*/ 	.word	index@(triton_poi_fused_add_convolution_9)
        /*002c*/ 	.word	0x00000000
.L_7:


//--------------------- .nv.info.triton_poi_fused_add_convolution_9 --------------------------
	.section	.nv.info.triton_poi_fused_add_convolution_9,"",@"SHT_CUDA_INFO"
	.sectionflags	@""
	.align	4


	//----- nvinfo : EIATTR_CUDA_API_VERSION
	.align		4
        /*0000*/ 	.byte	0x04, 0x37
        /*0002*/ 	.short	(.L_9 - .L_8)
.L_8:
        /*0004*/ 	.word	0x0000007c


	//----- nvinfo : EIATTR_KPARAM_INFO
	.align		4
.L_9:
        /*0008*/ 	.byte	0x04, 0x17
        /*000a*/ 	.short	(.L_11 - .L_10)
.L_10:
        /*000c*/ 	.word	0x00000000
        /*0010*/ 	.short	0x0005
        /*0012*/ 	.short	0x0024
        /*0014*/ 	.byte	0x00, 0xf0, 0x11, 0x00


	//----- nvinfo : EIATTR_KPARAM_INFO
	.align		4
.L_11:
        /*0018*/ 	.byte	0x04, 0x17
        /*001a*/ 	.short	(.L_13 - .L_12)
.L_12:
        /*001c*/ 	.word	0x00000000
        /*0020*/ 	.short	0x0004
        /*0022*/ 	.short	0x0020
        /*0024*/ 	.byte	0x00, 0xf0, 0x11, 0x00


	//----- nvinfo : EIATTR_KPARAM_INFO
	.align		4
.L_13:
        /*0028*/ 	.byte	0x04, 0x17
        /*002a*/ 	.short	(.L_15 - .L_14)
.L_14:
        /*002c*/ 	.word	0x00000000
        /*0030*/ 	.short	0x0003
        /*0032*/ 	.short	0x0018
        /*0034*/ 	.byte	0x00, 0xf4, 0x21, 0x00


	//----- nvinfo : EIATTR_KPARAM_INFO
	.align		4
.L_15:
        /*0038*/ 	.byte	0x04, 0x17
        /*003a*/ 	.short	(.L_17 - .L_16)
.L_16:
        /*003c*/ 	.word	0x00000000
        /*0040*/ 	.short	0x0002
        /*0042*/ 	.short	0x0010
        /*0044*/ 	.byte	0x00, 0xf4, 0x21, 0x00


	//----- nvinfo : EIATTR_KPARAM_INFO
	.align		4
.L_17:
        /*0048*/ 	.byte	0x04, 0x17
        /*004a*/ 	.short	(.L_19 - .L_18)
.L_18:
        /*004c*/ 	.word	0x00000000
        /*0050*/ 	.short	0x0001
        /*0052*/ 	.short	0x0008
        /*0054*/ 	.byte	0x00, 0xf4, 0x21, 0x00


	//----- nvinfo : EIATTR_KPARAM_INFO
	.align		4
.L_19:
        /*0058*/ 	.byte	0x04, 0x17
        /*005a*/ 	.short	(.L_21 - .L_20)
.L_20:
        /*005c*/ 	.word	0x00000000
        /*0060*/ 	.short	0x0000
        /*0062*/ 	.short	0x0000
        /*0064*/ 	.byte	0x00, 0xf4, 0x21, 0x00


	//----- nvinfo : EIATTR_SPARSE_MMA_MASK
	.align		4
.L_21:
        /*0068*/ 	.byte	0x03, 0x50
        /*006a*/ 	.short	0x0000


	//----- nvinfo : EIATTR_MAXREG_COUNT
	.align		4
        /*006c*/ 	.byte	0x03, 0x1b
        /*006e*/ 	.short	0x00ff


	//----- nvinfo : EIATTR_EXIT_INSTR_OFFSETS
	.align		4
        /*0070*/ 	.byte	0x04, 0x1c
        /*0072*/ 	.short	(.L_23 - .L_22)


	//   ....[0]....
.L_22:
        /*0074*/ 	.word	0x00000b20


	//   ....[1]....
        /*0078*/ 	.word	0x00000b80


	//----- nvinfo : EIATTR_REQNTID
	.align		4
.L_23:
        /*007c*/ 	.byte	0x04, 0x10
        /*007e*/ 	.short	(.L_25 - .L_24)
.L_24:
        /*0080*/ 	.word	0x00000100
        /*0084*/ 	.word	0x00000001
        /*0088*/ 	.word	0x00000001


	//----- nvinfo : EIATTR_CBANK_PARAM_SIZE
	.align		4
.L_25:
        /*008c*/ 	.byte	0x03, 0x19
        /*008e*/ 	.short	0x0028


	//----- nvinfo : EIATTR_PARAM_CBANK
	.align		4
        /*0090*/ 	.byte	0x04, 0x0a
        /*0092*/ 	.short	(.L_27 - .L_26)
	.align		4
.L_26:
        /*0094*/ 	.word	index@(.nv.constant0.triton_poi_fused_add_convolution_9)
        /*0098*/ 	.short	0x0210
        /*009a*/ 	.short	0x0028


	//----- nvinfo : EIATTR_SW_WAR
	.align		4
.L_27:
        /*009c*/ 	.byte	0x04, 0x36
        /*009e*/ 	.short	(.L_29 - .L_28)
.L_28:
        /*00a0*/ 	.word	0x00000008
.L_29:


//--------------------- .nv.callgraph             --------------------------
	.section	.nv.callgraph,"",@"SHT_CUDA_CALLGRAPH"
	.align	4
	.sectionentsize	8
	.align		4
        /*0000*/ 	.word	0x00000000
	.align		4
        /*0004*/ 	.word	0xffffffff
	.align		4
        /*0008*/ 	.word	0x00000000
	.align		4
        /*000c*/ 	.word	0xfffffffe
	.align		4
        /*0010*/ 	.word	0x00000000
	.align		4
        /*0014*/ 	.word	0xfffffffd
	.align		4
        /*0018*/ 	.word	0x00000000
	.align		4
        /*001c*/ 	.word	0xfffffffc


//--------------------- .text.triton_poi_fused_add_convolution_9 --------------------------
	.section	.text.triton_poi_fused_add_convolution_9,"ax",@progbits
	.sectionflags	@"SHF_BARRIERS=1"
	.align	128
        .global         triton_poi_fused_add_convolution_9
        .type           triton_poi_fused_add_convolution_9,@function
        .size           triton_poi_fused_add_convolution_9,(.L_x_1 - triton_poi_fused_add_convolution_9)
        .other          triton_poi_fused_add_convolution_9,@"STO_CUDA_ENTRY STV_DEFAULT"
triton_poi_fused_add_convolution_9:
.text.triton_poi_fused_add_convolution_9:
[----:B------:R-:W0:Y:S02]  /*0000*/  LDC R1, c[0x0][0x28] ;  /* 0x00000a00ff017b82 */ /* 0x000e240000000800 */
[----:B------:R-:W1:Y:S01]  /*0010*/  S2R R28, SR_TID.X ;  /* 0x00000000001c7919 */ /* 0x000e620000002100 */
[----:B------:R-:W2:Y:S01]  /*0020*/  LDC.64 R26, c[0x0][0x218] ;  /* 0x00008600ff1a7b82 */ /* 0x000ea20000000a00 */
[----:B------:R-:W-:Y:S02]  /*0030*/  CS2R R8, SRZ ;  /* 0x0000000000087805 */ /* 0x000fe4000001ff00 */
[----:B------:R-:W-:Y:S01]  /*0040*/  CS2R R10, SRZ ;  /* 0x00000000000a7805 */ /* 0x000fe2000001ff00 */
[----:B------:R-:W3:Y:S01]  /*0050*/  S2R R0, SR_CTAID.X ;  /* 0x0000000000007919 */ /* 0x000ee20000002500 */
[----:B------:R-:W-:Y:S02]  /*0060*/  CS2R R12, SRZ ;  /* 0x00000000000c7805 */ /* 0x000fe4000001ff00 */
[----:B------:R-:W-:Y:S01]  /*0070*/  CS2R R14, SRZ ;  /* 0x00000000000e7805 */ /* 0x000fe2000001ff00 */
[----:B------:R-:W-:Y:S01]  /*0080*/  ULDC.64 UR6, c[0x0][0x208] ;  /* 0x0000820000067ab9 */ /* 0x000fe20000000a00 */
[----:B------:R-:W4:Y:S01]  /*0090*/  S2R R3, SR_CTAID.Y ;  /* 0x0000000000037919 */ /* 0x000f220000002600 */
[----:B------:R-:W5:Y:S01]  /*00a0*/  LDC.64 R24, c[0x0][0x210] ;  /* 0x00008400ff187b82 */ /* 0x000f620000000a00 */
[----:B------:R-:W-:-:S02]  /*00b0*/  CS2R R6, SRZ ;  /* 0x0000000000067805 */ /* 0x000fc4000001ff00 */
[----:B-1----:R-:W-:Y:S01]  /*00c0*/  SHF.R.U32.HI R4, RZ, 0x2, R28 ;  /* 0x00000002ff047819 */ /* 0x002fe2000001161c */
[----:B------:R-:W-:Y:S02]  /*00d0*/  IMAD.SHL.U32 R2, R28, 0x4, RZ ;  /* 0x000000041c027824 */ /* 0x000fe400078e00ff */
[----:B---3--:R-:W-:Y:S01]  /*00e0*/  IMAD.SHL.U32 R0, R0, 0x10, RZ ;  /* 0x0000001000007824 */ /* 0x008fe200078e00ff */
[----:B------:R-:W-:-:S04]  /*00f0*/  SGXT.U32 R4, R4, 0x6 ;  /* 0x000000060404781a */ /* 0x000fc80000000000 */
[----:B------:R-:W-:Y:S02]  /*0100*/  LOP3.LUT R5, R0, 0xc, R2, 0xf8, !PT ;  /* 0x0000000c00057812 */ /* 0x000fe400078ef802 */
[----:B----4-:R-:W-:Y:S02]  /*0110*/  PRMT R4, R4, 0x6540, R3 ;  /* 0x0000654004047816 */ /* 0x010fe40000000003 */
[C---:B------:R-:W-:Y:S01]  /*0120*/  ISETP.GE.AND P0, PT, R5.reuse, 0x40, PT ;  /* 0x000000400500780c */ /* 0x040fe20003f06270 */
[----:B--2---:R-:W-:-:S04]  /*0130*/  IMAD.WIDE R26, R5, 0x4, R26 ;  /* 0x00000004051a7825 */ /* 0x004fc800078e021a */
[----:B------:R-:W-:Y:S01]  /*0140*/  IMAD R34, R4, 0x40, R5 ;  /* 0x0000004004227824 */ /* 0x000fe200078e0205 */
[----:B------:R-:W-:-:S03]  /*0150*/  CS2R R4, SRZ ;  /* 0x0000000000047805 */ /* 0x000fc6000001ff00 */
[C---:B------:R-:W-:Y:S02]  /*0160*/  VIADD R32, R34.reuse, 0x1000 ;  /* 0x0000100022207836 */ /* 0x040fe40000000000 */
[--C-:B-----5:R-:W-:Y:S02]  /*0170*/  IMAD.WIDE R22, R34, 0x4, R24.reuse ;  /* 0x0000000422167825 */ /* 0x120fe400078e0218 */
[----:B------:R-:W2:Y:S02]  /*0180*/  @!P0 LDG.E.EL.128 R12, desc[UR6][R26.64] ;  /* 0x000000061a0c8981 */ /* 0x000ea4000c2e1d00 */
[----:B------:R-:W-:Y:S01]  /*0190*/  IMAD.WIDE R36, R32, 0x4, R24 ;  /* 0x0000000420247825 */ /* 0x000fe200078e0218 */
[----:B------:R-:W-:Y:S01]  /*01a0*/  CS2R R16, SRZ ;  /* 0x0000000000107805 */ /* 0x000fe2000001ff00 */
[----:B------:R1:W3:Y:S04]  /*01b0*/  @!P0 LDG.E.EL.128 R4, desc[UR6][R22.64] ;  /* 0x0000000616048981 */ /* 0x0002e8000c2e1d00 */
[----:B------:R4:W2:Y:S01]  /*01c0*/  @!P0 LDG.E.EL.128 R8, desc[UR6][R36.64] ;  /* 0x0000000624088981 */ /* 0x0008a2000c2e1d00 */
[----:B------:R-:W-:-:S02]  /*01d0*/  VIADD R31, R34, 0x2000 ;  /* 0x00002000221f7836 */ /* 0x000fc40000000000 */
[----:B------:R-:W-:Y:S01]  /*01e0*/  VIADD R30, R34, 0x3000 ;  /* 0x00003000221e7836 */ /* 0x000fe20000000000 */
[----:B------:R-:W-:Y:S02]  /*01f0*/  CS2R R18, SRZ ;  /* 0x0000000000127805 */ /* 0x000fe4000001ff00 */
[----:B------:R-:W-:Y:S02]  /*0200*/  CS2R R20, SRZ ;  /* 0x0000000000147805 */ /* 0x000fe4000001ff00 */
[----:B-1----:R-:W-:Y:S01]  /*0210*/  CS2R R22, SRZ ;  /* 0x0000000000167805 */ /* 0x002fe2000001ff00 */
[----:B------:R-:W-:-:S04]  /*0220*/  IMAD.WIDE R26, R31, 0x4, R24 ;  /* 0x000000041f1a7825 */ /* 0x000fc800078e0218 */
[----:B----4-:R-:W-:Y:S01]  /*0230*/  IMAD.WIDE R36, R30, 0x4, R24 ;  /* 0x000000041e247825 */ /* 0x010fe200078e0218 */
[----:B------:R-:W4:Y:S04]  /*0240*/  @!P0 LDG.E.EL.128 R16, desc[UR6][R26.64] ;  /* 0x000000061a108981 */ /* 0x000f28000c2e1d00 */
[----:B------:R1:W5:Y:S02]  /*0250*/  @!P0 LDG.E.EL.128 R20, desc[UR6][R36.64] ;  /* 0x0000000624148981 */ /* 0x000364000c2e1d00 */
[----:B-1----:R-:W1:Y:S01]  /*0260*/  LDC.64 R36, c[0x0][0x220] ;  /* 0x00008800ff247b82 */ /* 0x002e620000000a00 */
[----:B------:R-:W-:Y:S02]  /*0270*/  CS2R R24, SRZ ;  /* 0x0000000000187805 */ /* 0x000fe4000001ff00 */
[----:B------:R-:W-:Y:S01]  /*0280*/  CS2R R26, SRZ ;  /* 0x00000000001a7805 */ /* 0x000fe2000001ff00 */
[----:B-1----:R-:W-:-:S05]  /*0290*/  IMAD.WIDE R34, R34, 0x4, R36 ;  /* 0x0000000422227825 */ /* 0x002fca00078e0224 */
[----:B------:R2:W5:Y:S02]  /*02a0*/  @!P0 LDG.E.EL.128 R24, desc[UR6][R34.64] ;  /* 0x0000000622188981 */ /* 0x000564000c2e1d00 */
[----:B--2---:R-:W-:Y:S01]  /*02b0*/  FADD R34, R14, R10 ;  /* 0x0000000a0e227221 */ /* 0x004fe20000000000 */
[----:B------:R-:W-:Y:S02]  /*02c0*/  FADD R36, R15, R11 ;  /* 0x0000000b0f247221 */ /* 0x000fe40000000000 */
[----:B------:R-:W1:Y:S01]  /*02d0*/  LDC.64 R10, c[0x0][0x220] ;  /* 0x00008800ff0a7b82 */ /* 0x000e620000000a00 */
[C---:B---3--:R-:W-:Y:S01]  /*02e0*/  FADD R33, R12.reuse, R4 ;  /* 0x000000040c217221 */ /* 0x048fe20000000000 */
[C---:B------:R-:W-:Y:S01]  /*02f0*/  FADD R29, R12.reuse, R8 ;  /* 0x000000080c1d7221 */ /* 0x040fe20000000000 */
[----:B------:R-:W-:Y:S01]  /*0300*/  FADD R8, R13, R5 ;  /* 0x000000050d087221 */ /* 0x000fe20000000000 */
[----:B------:R-:W-:Y:S01]  /*0310*/  FADD R35, R15, R7 ;  /* 0x000000070f237221 */ /* 0x000fe20000000000 */
[----:B------:R-:W-:Y:S01]  /*0320*/  CS2R R4, SRZ ;  /* 0x0000000000047805 */ /* 0x000fe2000001ff00 */
[C---:B----4-:R-:W-:Y:S01]  /*0330*/  FADD R16, R12.reuse, R16 ;  /* 0x000000100c107221 */ /* 0x050fe20000000000 */
[C---:B------:R-:W-:Y:S01]  /*0340*/  FADD R17, R13.reuse, R17 ;  /* 0x000000110d117221 */ /* 0x040fe20000000000 */
[----:B-----5:R-:W-:Y:S01]  /*0350*/  FADD R20, R12, R20 ;  /* 0x000000140c147221 */ /* 0x020fe20000000000 */
[C---:B------:R-:W-:Y:S01]  /*0360*/  FADD R12, R13.reuse, R9 ;  /* 0x000000090d0c7221 */ /* 0x040fe20000000000 */
[----:B------:R-:W-:Y:S01]  /*0370*/  FADD R21, R13, R21 ;  /* 0x000000150d157221 */ /* 0x000fe20000000000 */
[----:B------:R-:W-:Y:S01]  /*0380*/  FADD R13, R14, R6 ;  /* 0x000000060e0d7221 */ /* 0x000fe20000000000 */
[----:B------:R-:W-:Y:S01]  /*0390*/  CS2R R6, SRZ ;  /* 0x0000000000067805 */ /* 0x000fe2000001ff00 */
[----:B-1----:R-:W-:-:S05]  /*03a0*/  IMAD.WIDE R10, R32, 0x4, R10 ;  /* 0x00000004200a7825 */ /* 0x002fca00078e020a */
[----:B------:R1:W2:Y:S01]  /*03b0*/  @!P0 LDG.E.EL.128 R4, desc[UR6][R10.64] ;  /* 0x000000060a048981 */ /* 0x0002a2000c2e1d00 */
[----:B------:R-:W3:Y:S08]  /*03c0*/  S2UR UR5, SR_CgaCtaId ;  /* 0x00000000000579c3 */ /* 0x000ef00000008800 */
[----:B-1----:R-:W1:Y:S01]  /*03d0*/  LDC.64 R10, c[0x0][0x220] ;  /* 0x00008800ff0a7b82 */ /* 0x002e620000000a00 */
[----:B------:R-:W-:-:S02]  /*03e0*/  FADD R33, R33, R24 ;  /* 0x0000001821217221 */ /* 0x000fc40000000000 */
[----:B------:R-:W4:Y:S01]  /*03f0*/  S2R R24, SR_TID.X ;  /* 0x0000000000187919 */ /* 0x000f220000002100 */
[C---:B------:R-:W-:Y:S01]  /*0400*/  FADD R18, R14.reuse, R18 ;  /* 0x000000120e127221 */ /* 0x040fe20000000000 */
[----:B------:R-:W-:Y:S01]  /*0410*/  FADD R22, R14, R22 ;  /* 0x000000160e167221 */ /* 0x000fe20000000000 */
[C---:B------:R-:W-:Y:S01]  /*0420*/  FADD R19, R15.reuse, R19 ;  /* 0x000000130f137221 */ /* 0x040fe20000000000 */
[----:B------:R-:W-:Y:S01]  /*0430*/  FADD R23, R15, R23 ;  /* 0x000000170f177221 */ /* 0x000fe20000000000 */
[----:B------:R-:W-:Y:S01]  /*0440*/  FADD R13, R13, R26 ;  /* 0x0000001a0d0d7221 */ /* 0x000fe20000000000 */
[----:B------:R-:W-:Y:S01]  /*0450*/  FADD R25, R8, R25 ;  /* 0x0000001908197221 */ /* 0x000fe20000000000 */
[----:B------:R-:W-:Y:S01]  /*0460*/  UMOV UR4, 0x400 ;  /* 0x0000040000047882 */ /* 0x000fe20000000000 */
[----:B-1----:R-:W-:Y:S01]  /*0470*/  IMAD.WIDE R14, R31, 0x4, R10 ;  /* 0x000000041f0e7825 */ /* 0x002fe200078e020a */
[----:B------:R-:W-:Y:S01]  /*0480*/  CS2R R8, SRZ ;  /* 0x0000000000087805 */ /* 0x000fe2000001ff00 */
[----:B---3--:R-:W-:-:S02]  /*0490*/  UPRMT UR4, UR5, 0x654, UR4 ;  /* 0x0000065405047896 */ /* 0x008fc40008000004 */
[----:B------:R-:W-:Y:S01]  /*04a0*/  IMAD.WIDE R30, R30, 0x4, R10 ;  /* 0x000000041e1e7825 */ /* 0x000fe200078e020a */
[----:B------:R-:W-:-:S06]  /*04b0*/  CS2R R10, SRZ ;  /* 0x00000000000a7805 */ /* 0x000fcc000001ff00 */
[----:B------:R1:W3:Y:S01]  /*04c0*/  @!P0 LDG.E.EL.128 R8, desc[UR6][R14.64] ;  /* 0x000000060e088981 */ /* 0x0002e2000c2e1d00 */
[----:B----4-:R-:W-:Y:S01]  /*04d0*/  IMAD.SHL.U32 R37, R24, 0x400, RZ ;  /* 0x0000040018257824 */ /* 0x010fe200078e00ff */
[----:B------:R-:W-:-:S04]  /*04e0*/  SHF.R.U32.HI R26, RZ, 0x2, R24 ;  /* 0x00000002ff1a7819 */ /* 0x000fc80000011618 */
[----:B------:R-:W-:Y:S02]  /*04f0*/  SGXT.U32 R26, R26, 0x6 ;  /* 0x000000061a1a781a */ /* 0x000fe40000000000 */
[----:B------:R-:W-:-:S04]  /*0500*/  LOP3.LUT R37, R37, 0xc00, RZ, 0xc0, !PT ;  /* 0x00000c0025257812 */ /* 0x000fc800078ec0ff */
[C---:B-1----:R-:W-:Y:S02]  /*0510*/  LOP3.LUT R14, R37.reuse, R26, RZ, 0xfc, !PT ;  /* 0x0000001a250e7212 */ /* 0x042fe400078efcff */
[----:B------:R-:W-:-:S05]  /*0520*/  LEA.HI R15, R37, UR4, RZ, 0x1c ;  /* 0x00000004250f7c11 */ /* 0x000fca000f8fe0ff */
[----:B------:R-:W-:Y:S01]  /*0530*/  IMAD R26, R14, 0x4, R15 ;  /* 0x000000040e1a7824 */ /* 0x000fe200078e020f */
[----:B------:R-:W-:-:S04]  /*0540*/  LOP3.LUT R15, R37, 0x100, RZ, 0xfc, !PT ;  /* 0x00000100250f7812 */ /* 0x000fc800078efcff */
[----:B------:R-:W-:-:S04]  /*0550*/  LEA.HI R15, R15, UR4, RZ, 0x1c ;  /* 0x000000040f0f7c11 */ /* 0x000fc8000f8fe0ff */
[----:B------:R-:W-:Y:S02]  /*0560*/  LEA R32, R14, R15, 0x2 ;  /* 0x0000000f0e207211 */ /* 0x000fe400078e10ff */
[C---:B------:R-:W-:Y:S02]  /*0570*/  LOP3.LUT R15, R37.reuse, 0x200, RZ, 0xfc, !PT ;  /* 0x00000200250f7812 */ /* 0x040fe400078efcff */
[----:B------:R-:W-:Y:S02]  /*0580*/  LOP3.LUT R37, R37, 0x300, RZ, 0xfc, !PT ;  /* 0x0000030025257812 */ /* 0x000fe400078efcff */
[----:B------:R-:W-:Y:S01]  /*0590*/  LEA.HI R15, R15, UR4, RZ, 0x1c ;  /* 0x000000040f0f7c11 */ /* 0x000fe2000f8fe0ff */
[----:B------:R-:W-:Y:S01]  /*05a0*/  FADD R27, R35, R27 ;  /* 0x0000001b231b7221 */ /* 0x000fe20000000000 */
[----:B------:R-:W-:-:S03]  /*05b0*/  LEA.HI R37, R37, UR4, RZ, 0x1c ;  /* 0x0000000425257c11 */ /* 0x000fc6000f8fe0ff */
[C---:B------:R-:W-:Y:S01]  /*05c0*/  IMAD R35, R14.reuse, 0x4, R15 ;  /* 0x000000040e237824 */ /* 0x040fe200078e020f */
[----:B------:R-:W-:Y:S01]  /*05d0*/  STS [R26], R33 ;  /* 0x000000211a007388 */ /* 0x000fe20000000800 */
[----:B------:R-:W-:Y:S01]  /*05e0*/  IMAD R37, R14, 0x4, R37 ;  /* 0x000000040e257824 */ /* 0x000fe200078e0225 */
[----:B------:R-:W-:Y:S02]  /*05f0*/  CS2R R14, SRZ ;  /* 0x00000000000e7805 */ /* 0x000fe4000001ff00 */
[----:B------:R-:W-:Y:S04]  /*0600*/  STS [R32+0x400], R25 ;  /* 0x0004001920007388 */ /* 0x000fe80000000800 */
[----:B------:R1:W-:Y:S01]  /*0610*/  STS [R35+0x800], R13 ;  /* 0x0008000d23007388 */ /* 0x0003e20000000800 */
[----:B--2---:R-:W-:Y:S01]  /*0620*/  FADD R5, R12, R5 ;  /* 0x000000050c057221 */ /* 0x004fe20000000000 */
[----:B-1----:R-:W-:-:S06]  /*0630*/  CS2R R12, SRZ ;  /* 0x00000000000c7805 */ /* 0x002fcc000001ff00 */
[----:B------:R-:W2:Y:S01]  /*0640*/  @!P0 LDG.E.EL.128 R12, desc[UR6][R30.64] ;  /* 0x000000061e0c8981 */ /* 0x000ea2000c2e1d00 */
[----:B------:R-:W-:Y:S01]  /*0650*/  FADD R29, R29, R4 ;  /* 0x000000041d1d7221 */ /* 0x000fe20000000000 */
[----:B------:R-:W-:Y:S01]  /*0660*/  FADD R6, R34, R6 ;  /* 0x0000000622067221 */ /* 0x000fe20000000000 */
[----:B------:R-:W-:Y:S01]  /*0670*/  FADD R36, R36, R7 ;  /* 0x0000000724247221 */ /* 0x000fe20000000000 */
[----:B------:R-:W-:Y:S04]  /*0680*/  STS [R37+0xc00], R27 ;  /* 0x000c001b25007388 */ /* 0x000fe80000000800 */
[----:B------:R-:W-:Y:S04]  /*0690*/  STS [R26+0x100], R29 ;  /* 0x0001001d1a007388 */ /* 0x000fe80000000800 */
[----:B------:R-:W-:Y:S04]  /*06a0*/  STS [R32+0x500], R5 ;  /* 0x0005000520007388 */ /* 0x000fe80000000800 */
[----:B------:R1:W-:Y:S04]  /*06b0*/  STS [R35+0x900], R6 ;  /* 0x0009000623007388 */ /* 0x0003e80000000800 */
[----:B------:R-:W-:Y:S01]  /*06c0*/  STS [R37+0xd00], R36 ;  /* 0x000d002425007388 */ /* 0x000fe20000000800 */
[----:B------:R-:W-:Y:S01]  /*06d0*/  SHF.R.U32.HI R24, RZ, 0x2, R24 ;  /* 0x00000002ff187819 */ /* 0x000fe20000011618 */
[----:B---3--:R-:W-:Y:S01]  /*06e0*/  FADD R7, R16, R8 ;  /* 0x0000000810077221 */ /* 0x008fe20000000000 */
[----:B------:R-:W-:Y:S01]  /*06f0*/  FADD R9, R17, R9 ;  /* 0x0000000911097221 */ /* 0x000fe20000000000 */
[----:B------:R-:W-:Y:S01]  /*0700*/  FADD R10, R18, R10 ;  /* 0x0000000a120a7221 */ /* 0x000fe20000000000 */
[----:B------:R-:W-:-:S02]  /*0710*/  FADD R4, R19, R11 ;  /* 0x0000000b13047221 */ /* 0x000fc40000000000 */
[----:B------:R3:W-:Y:S04]  /*0720*/  STS [R26+0x200], R7 ;  /* 0x000200071a007388 */ /* 0x0007e80000000800 */
[----:B------:R-:W-:Y:S04]  /*0730*/  STS [R32+0x600], R9 ;  /* 0x0006000920007388 */ /* 0x000fe80000000800 */
[----:B------:R-:W-:Y:S01]  /*0740*/  STS [R35+0xa00], R10 ;  /* 0x000a000a23007388 */ /* 0x000fe20000000800 */
[----:B------:R-:W-:-:S03]  /*0750*/  LOP3.LUT R16, R2, 0x3fc, RZ, 0xc0, !PT ;  /* 0x000003fc02107812 */ /* 0x000fc600078ec0ff */
[----:B------:R4:W-:Y:S01]  /*0760*/  STS [R37+0xe00], R4 ;  /* 0x000e000425007388 */ /* 0x0009e20000000800 */
[C---:B-1----:R-:W-:Y:S02]  /*0770*/  LOP3.LUT R6, R16.reuse, 0x400, RZ, 0xfc, !PT ;  /* 0x0000040010067812 */ /* 0x042fe400078efcff */
[----:B---3--:R-:W-:Y:S02]  /*0780*/  LOP3.LUT R7, R16, 0x800, RZ, 0xfc, !PT ;  /* 0x0000080010077812 */ /* 0x008fe400078efcff */
[----:B------:R-:W-:Y:S02]  /*0790*/  SHF.R.U32.HI R6, RZ, 0x4, R6 ;  /* 0x00000004ff067819 */ /* 0x000fe40000011606 */
[----:B------:R-:W-:Y:S02]  /*07a0*/  SHF.R.U32.HI R7, RZ, 0x4, R7 ;  /* 0x00000004ff077819 */ /* 0x000fe40000011607 */
[----:B----4-:R-:W-:Y:S02]  /*07b0*/  LOP3.LUT R4, R24, 0x30, RZ, 0xc0, !PT ;  /* 0x0000003018047812 */ /* 0x010fe400078ec0ff */
[----:B------:R-:W-:-:S02]  /*07c0*/  LOP3.LUT R6, R6, 0x70, RZ, 0xc0, !PT ;  /* 0x0000007006067812 */ /* 0x000fc400078ec0ff */
[----:B------:R-:W-:-:S03]  /*07d0*/  LOP3.LUT R9, R7, 0xb0, RZ, 0xc0, !PT ;  /* 0x000000b007097812 */ /* 0x000fc600078ec0ff */
[----:B------:R-:W-:Y:S02]  /*07e0*/  VIADD R7, R6, UR4 ;  /* 0x0000000406077c36 */ /* 0x000fe40008000000 */
[----:B------:R-:W-:Y:S02]  /*07f0*/  VIADD R11, R9, UR4 ;  /* 0x00000004090b7c36 */ /* 0x000fe40008000000 */
[----:B------:R-:W-:Y:S01]  /*0800*/  IMAD R9, R16, 0x4, R7 ;  /* 0x0000000410097824 */ /* 0x000fe200078e0207 */
[----:B------:R-:W-:Y:S02]  /*0810*/  LOP3.LUT R2, R2, 0xfc, RZ, 0xc0, !PT ;  /* 0x000000fc02027812 */ /* 0x000fe400078ec0ff */
[--C-:B------:R-:W-:Y:S02]  /*0820*/  SHF.R.S32.HI R18, RZ, 0x17, R3.reuse ;  /* 0x00000017ff127819 */ /* 0x100fe40000011403 */
[----:B------:R-:W-:Y:S02]  /*0830*/  PRMT R17, R2, 0x6540, R3 ;  /* 0x0000654002117816 */ /* 0x000fe40000000003 */
[----:B------:R-:W-:-:S04]  /*0840*/  SGXT R2, R18, 0x1 ;  /* 0x000000011202781a */ /* 0x000fc80000000200 */
[----:B------:R-:W-:Y:S02]  /*0850*/  LEA.HI R18, R2, R17, RZ, 0xc ;  /* 0x0000001102127211 */ /* 0x000fe400078f60ff */
[----:B------:R-:W1:Y:S01]  /*0860*/  LDC.64 R2, c[0x0][0x228] ;  /* 0x00008a00ff027b82 */ /* 0x000e620000000a00 */
[----:B------:R-:W-:-:S04]  /*0870*/  SHF.R.U32.HI R19, RZ, 0x6, R28 ;  /* 0x00000006ff137819 */ /* 0x000fc8000001161c */
[----:B------:R-:W-:-:S04]  /*0880*/  SGXT.U32 R19, R19, 0x2 ;  /* 0x000000021313781a */ /* 0x000fc80000000000 */
[----:B------:R-:W-:Y:S02]  /*0890*/  LOP3.LUT R0, R0, R19, RZ, 0xfc, !PT ;  /* 0x0000001300007212 */ /* 0x000fe400078efcff */
[----:B------:R-:W-:Y:S02]  /*08a0*/  LOP3.LUT R19, R16, 0xc00, RZ, 0xfc, !PT ;  /* 0x00000c0010137812 */ /* 0x000fe400078efcff */
[C---:B------:R-:W-:Y:S02]  /*08b0*/  LOP3.LUT R24, R0.reuse, 0xc, RZ, 0xfc, !PT ;  /* 0x0000000c00187812 */ /* 0x040fe400078efcff */
[----:B------:R-:W-:Y:S02]  /*08c0*/  SHF.R.U32.HI R19, RZ, 0x4, R19 ;  /* 0x00000004ff137819 */ /* 0x000fe40000011613 */
[----:B------:R-:W-:Y:S02]  /*08d0*/  ISETP.GE.AND P1, PT, R0, 0x40, PT ;  /* 0x000000400000780c */ /* 0x000fe40003f26270 */
[----:B------:R-:W-:Y:S01]  /*08e0*/  ISETP.GE.AND P0, PT, R24, 0x40, PT ;  /* 0x000000401800780c */ /* 0x000fe20003f06270 */
[----:B--2---:R-:W-:Y:S01]  /*08f0*/  FADD R5, R20, R12 ;  /* 0x0000000c14057221 */ /* 0x004fe20000000000 */
[----:B------:R-:W-:Y:S01]  /*0900*/  FADD R13, R21, R13 ;  /* 0x0000000d150d7221 */ /* 0x000fe20000000000 */
[----:B------:R-:W-:Y:S01]  /*0910*/  FADD R14, R22, R14 ;  /* 0x0000000e160e7221 */ /* 0x000fe20000000000 */
[----:B------:R-:W-:-:S02]  /*0920*/  FADD R8, R23, R15 ;  /* 0x0000000f17087221 */ /* 0x000fc40000000000 */
[----:B------:R2:W-:Y:S04]  /*0930*/  STS [R26+0x300], R5 ;  /* 0x000300051a007388 */ /* 0x0005e80000000800 */
[----:B------:R-:W-:Y:S04]  /*0940*/  STS [R32+0x700], R13 ;  /* 0x0007000d20007388 */ /* 0x000fe80000000800 */
[----:B------:R-:W-:Y:S04]  /*0950*/  STS [R35+0xb00], R14 ;  /* 0x000b000e23007388 */ /* 0x000fe80000000800 */
[----:B------:R-:W-:Y:S01]  /*0960*/  STS [R37+0xf00], R8 ;  /* 0x000f000825007388 */ /* 0x000fe20000000800 */
[----:B--2---:R-:W-:-:S02]  /*0970*/  VIADD R5, R4, UR4 ;  /* 0x0000000404057c36 */ /* 0x004fc40008000000 */
[C---:B------:R-:W-:Y:S01]  /*0980*/  IMAD R12, R16.reuse, 0x4, R11 ;  /* 0x00000004100c7824 */ /* 0x040fe200078e020b */
[----:B------:R-:W-:Y:S02]  /*0990*/  BAR.SYNC.DEFER_BLOCKING 0x0 ;  /* 0x0000000000007b1d */ /* 0x000fe40000010000 */
[----:B------:R-:W-:Y:S01]  /*09a0*/  LEA R5, R16, R5, 0x2 ;  /* 0x0000000510057211 */ /* 0x000fe200078e10ff */
[C---:B------:R-:W-:Y:S01]  /*09b0*/  IMAD.SHL.U32 R20, R18.reuse, 0x40, RZ ;  /* 0x0000004012147824 */ /* 0x040fe200078e00ff */
[----:B------:R-:W-:-:S04]  /*09c0*/  LOP3.LUT R18, R18, 0xfffff000, RZ, 0xc0, !PT ;  /* 0xfffff00012127812 */ /* 0x000fc800078ec0ff */
[----:B------:R-:W2:Y:S04]  /*09d0*/  LDS.128 R4, [R5] ;  /* 0x0000000005047984 */ /* 0x000ea80000000c00 */
[----:B------:R-:W3:Y:S04]  /*09e0*/  LDS.128 R8, [R9+0x1000] ;  /* 0x0010000009087984 */ /* 0x000ee80000000c00 */
[----:B------:R-:W4:Y:S01]  /*09f0*/  LDS.128 R12, [R12+0x2000] ;  /* 0x002000000c0c7984 */ /* 0x000f220000000c00 */
[----:B------:R-:W-:-:S04]  /*0a00*/  LOP3.LUT R20, R20, 0xfffc0000, RZ, 0xc0, !PT ;  /* 0xfffc000014147812 */ /* 0x000fc800078ec0ff */
[----:B------:R-:W-:Y:S02]  /*0a10*/  IADD3 R17, R20, R17, -R18 ;  /* 0x0000001114117210 */ /* 0x000fe40007ffe812 */
[C---:B------:R-:W-:Y:S02]  /*0a20*/  LOP3.LUT R18, R0.reuse, 0x4, RZ, 0xfc, !PT ;  /* 0x0000000400127812 */ /* 0x040fe400078efcff */
[----:B------:R-:W-:Y:S02]  /*0a30*/  LOP3.LUT R20, R0, 0x8, RZ, 0xfc, !PT ;  /* 0x0000000800147812 */ /* 0x000fe400078efcff */
[----:B------:R-:W-:Y:S02]  /*0a40*/  ISETP.GE.AND P2, PT, R18, 0x40, PT ;  /* 0x000000401200780c */ /* 0x000fe40003f46270 */
[----:B------:R-:W-:Y:S02]  /*0a50*/  ISETP.GE.AND P3, PT, R20, 0x40, PT ;  /* 0x000000401400780c */ /* 0x000fe40003f66270 */
[----:B------:R-:W-:Y:S01]  /*0a60*/  LOP3.LUT R22, R19, 0xf0, RZ, 0xc0, !PT ;  /* 0x000000f013167812 */ /* 0x000fe200078ec0ff */
[--C-:B------:R-:W-:Y:S01]  /*0a70*/  IMAD R19, R0, 0x1000, R17.reuse ;  /* 0x0000100000137824 */ /* 0x100fe200078e0211 */
[----:B------:R-:W-:Y:S01]  /*0a80*/  LEA R23, R20, R17, 0xc ;  /* 0x0000001114177211 */ /* 0x000fe200078e60ff */
[----:B------:R-:W-:-:S02]  /*0a90*/  IMAD R21, R18, 0x1000, R17 ;  /* 0x0000100012157824 */ /* 0x000fc400078e0211 */
[----:B-1----:R-:W-:-:S04]  /*0aa0*/  IMAD.WIDE R18, R19, 0x4, R2 ;  /* 0x0000000413127825 */ /* 0x002fc800078e0202 */
[----:B------:R-:W-:Y:S02]  /*0ab0*/  VIADD R25, R22, UR4 ;  /* 0x0000000416197c36 */ /* 0x000fe40008000000 */
[----:B------:R-:W-:-:S04]  /*0ac0*/  IMAD.WIDE R20, R21, 0x4, R2 ;  /* 0x0000000415147825 */ /* 0x000fc800078e0202 */
[----:B------:R-:W-:Y:S01]  /*0ad0*/  IMAD.WIDE R22, R23, 0x4, R2 ;  /* 0x0000000417167825 */ /* 0x000fe200078e0202 */
[----:B--2---:R1:W-:Y:S04]  /*0ae0*/  @!P1 STG.E.128 desc[UR6][R18.64], R4 ;  /* 0x0000000412009986 */ /* 0x0043e8000c101d06 */
[----:B---3--:R1:W-:Y:S01]  /*0af0*/  @!P2 STG.E.128 desc[UR6][R20.64], R8 ;  /* 0x000000081400a986 */ /* 0x0083e2000c101d06 */
[----:B------:R-:W-:-:S03]  /*0b00*/  IMAD R25, R16, 0x4, R25 ;  /* 0x0000000410197824 */ /* 0x000fc600078e0219 */
[----:B----4-:R1:W-:Y:S01]  /*0b10*/  @!P3 STG.E.128 desc[UR6][R22.64], R12 ;  /* 0x0000000c1600b986 */ /* 0x0103e2000c101d06 */
[----:B------:R-:W-:Y:S05]  /*0b20*/  @P0 EXIT ;  /* 0x000000000000094d */ /* 0x000fea0003800000 */
[----:B------:R-:W0:Y:S01]  /*0b30*/  LDS.128 R24, [R25+0x3000] ;  /* 0x0030000019187984 */ /* 0x000e220000000c00 */
[----:B------:R-:W-:-:S05]  /*0b40*/  LOP3.LUT R0, R0, 0xc, RZ, 0xfc, !PT ;  /* 0x0000000c00007812 */ /* 0x000fca00078efcff */
[----:B------:R-:W-:-:S04]  /*0b50*/  IMAD R17, R0, 0x1000, R17 ;  /* 0x0000100000117824 */ /* 0x000fc800078e0211 */
[----:B------:R-:W-:-:S05]  /*0b60*/  IMAD.WIDE R2, R17, 0x4, R2 ;  /* 0x0000000411027825 */ /* 0x000fca00078e0202 */
[----:B0-----:R-:W-:Y:S01]  /*0b70*/  STG.E.128 desc[UR6][R2.64], R24 ;  /* 0x0000001802007986 */ /* 0x001fe2000c101d06 */
[----:B------:R-:W-:Y:S05]  /*0b80*/  EXIT ;  /* 0x000000000000794d */ /* 0x000fea0003800000 */
.L_x_0:
[----:B------:R-:W-:-:S00]  /*0b90*/  BRA `(.L_x_0) ;  /* 0xfffffffc00fc7947 */ /* 0x000fc0000383ffff */
[----:B------:R-:W-:-:S00]  /*0ba0*/  NOP ;  /* 0x0000000000007918 */ /* 0x000fc00000000000 */
        /* <DEDUP_REMOVED lines=13> */
.L_x_1:


//--------------------- .nv.shared.triton_poi_fused_add_convolution_9 --------------------------
	.section	.nv.shared.triton_poi_fused_add_convolution_9,"aw",@nobits
	.sectionflags	@""
	.align	16
	.zero		1024


//--------------------- .nv.constant0.triton_poi_fused_add_convolution_9 --------------------------
	.section	.nv.constant0.triton_poi_fused_add_convolution_9,"a",@progbits
	.sectionflags	@""
	.align	4
.nv.constant0.triton_poi_fused_add_convolution_9:
	.zero		568
